//
// Generated by NVIDIA NVVM Compiler
//
// Compiler Build ID: CL-36424714
// Cuda compilation tools, release 13.0, V13.0.88
// Based on NVVM 20.0.0
//

.version 9.0
.target sm_100
.address_size 64

	// .globl	_Z11check_divisyPmi

.visible .entry _Z11check_divisyPmi(
	.param .u64 _Z11check_divisyPmi_param_0,
	.param .u64 .ptr .align 1 _Z11check_divisyPmi_param_1,
	.param .u32 _Z11check_divisyPmi_param_2
)
{
	.reg .pred 	%p<5>;
	.reg .b32 	%r<6>;
	.reg .b64 	%rd<23>;

	ld.param.u64 	%rd10, [_Z11check_divisyPmi_param_0];
	ld.param.u64 	%rd11, [_Z11check_divisyPmi_param_1];
	ld.param.u32 	%r1, [_Z11check_divisyPmi_param_2];
	mov.u32 	%r2, %ctaid.x;
	mov.u32 	%r3, %ntid.x;
	mov.u32 	%r4, %tid.x;
	mad.lo.s32 	%r5, %r2, %r3, %r4;
	cvt.s64.s32 	%rd1, %r5;
	setp.le.u64 	%p1, %rd10, %rd1;
	mov.b64 	%rd22, 0;
	@%p1 bra 	$L__BB0_5;
	cvt.s64.s32 	%rd2, %r1;
	mov.b64 	%rd22, 0;
	mov.u64 	%rd19, %rd1;
$L__BB0_2:
	mul.lo.s64 	%rd14, %rd19, -6148914691236517205;
	setp.lt.u64 	%p2, %rd14, 6148914691236517206;
	mov.u64 	%rd21, %rd19;
	@%p2 bra 	$L__BB0_4;
	mul.lo.s64 	%rd15, %rd19, -3689348814741910323;
	setp.lt.u64 	%p3, %rd15, 3689348814741910324;
	selp.b64 	%rd21, %rd19, 0, %p3;
$L__BB0_4:
	add.s64 	%rd22, %rd21, %rd22;
	add.s64 	%rd19, %rd19, %rd2;
	setp.lt.u64 	%p4, %rd19, %rd10;
	@%p4 bra 	$L__BB0_2;
$L__BB0_5:
	cvta.to.global.u64 	%rd16, %rd11;
	shl.b64 	%rd17, %rd1, 3;
	add.s64 	%rd18, %rd16, %rd17;
	st.global.u64 	[%rd18], %rd22;
	ret;

}


// ===== COMPILED SASS (sm_100) =====

	.target	sm_100

	.elftype	@"ET_EXEC"


//--------------------- .note.nv.tkinfo           --------------------------
	.section	.note.nv.tkinfo,"",@"SHT_NOTE"
	.sectionflags	@"SHF_NOTE_NV_TKINFO"
	.tkinfo
        /*0018*/ 	.word	0x00000002
        /*0030*/ 	.string	""
        /*0030*/ 	.string	"ptxas"
        /*0030*/ 	.string	"Cuda compilation tools, release 13.0, V13.0.88"
        /*0030*/ 	.string	"Build cuda_13.0.r13.0/compiler.36424714_0"
        /*0030*/ 	.string	"-arch sm_100 -m 64 "



//--------------------- .note.nv.cuinfo           --------------------------
	.section	.note.nv.cuinfo,"",@"SHT_NOTE"
	.sectionflags	@"SHF_NOTE_NV_CUINFO"
        /*0018*/ 	.short	0x0002
        /*001a*/ 	.short	0x0064
        /*001c*/ 	.short	0x0082
	.zero		2


//--------------------- .nv.info                  --------------------------
	.section	.nv.info,"",@"SHT_CUDA_INFO"
	.align	4


	//----- nvinfo : EIATTR_REGCOUNT
	.align		4
        /*0000*/ 	.byte	0x04, 0x2f
        /*0002*/ 	.short	(.L_1 - .L_0)
	.align		4
.L_0:
        /*0004*/ 	.word	index@(_Z11check_divisyPmi)
        /*0008*/ 	.word	0x0000000e


	//----- nvinfo : EIATTR_FRAME_SIZE
	.align		4
.L_1:
        /*000c*/ 	.byte	0x04, 0x11
        /*000e*/ 	.short	(.L_3 - .L_2)
	.align		4
.L_2:
        /*0010*/ 	.word	index@(_Z11check_divisyPmi)
        /*0014*/ 	.word	0x00000000


	//----- nvinfo : EIATTR_MIN_STACK_SIZE
	.align		4
.L_3:
        /*0018*/ 	.byte	0x04, 0x12
        /*001a*/ 	.short	(.L_5 - .L_4)
	.align		4
.L_4:
        /*001c*/ 	.word	index@(_Z11check_divisyPmi)
        /*0020*/ 	.word	0x00000000
.L_5:


//--------------------- .nv.compat                --------------------------
	.section	.nv.compat,"",@"SHT_CUDA_COMPAT_INFO"
	.align	4
        /*0000*/ 	.byte	0x02, 0x09, 0x00, 0x00, 0x02, 0x02, 0x01, 0x00, 0x02, 0x05, 0x05, 0x00, 0x03, 0x07, 0x01, 0x01
        /*0010*/ 	.byte	0x02, 0x03, 0x00, 0x00, 0x02, 0x06, 0x01, 0x00, 0x04, 0x0b, 0x08, 0x00, 0x09, 0x00, 0x00, 0x00
        /*0020*/ 	.byte	0x00, 0x00, 0x00, 0x00


//--------------------- .nv.info._Z11check_divisyPmi --------------------------
	.section	.nv.info._Z11check_divisyPmi,"",@"SHT_CUDA_INFO"
	.sectionflags	@""
	.align	4


	//----- nvinfo : EIATTR_CUDA_API_VERSION
	.align		4
        /*0000*/ 	.byte	0x04, 0x37
        /*0002*/ 	.short	(.L_7 - .L_6)
.L_6:
        /*0004*/ 	.word	0x00000082


	//----- nvinfo : EIATTR_KPARAM_INFO
	.align		4
.L_7:
        /*0008*/ 	.byte	0x04, 0x17
        /*000a*/ 	.short	(.L_9 - .L_8)
.L_8:
        /*000c*/ 	.word	0x00000000
        /*0010*/ 	.short	0x0002
        /*0012*/ 	.short	0x0010
        /*0014*/ 	.byte	0x00, 0xf0, 0x11, 0x00


	//----- nvinfo : EIATTR_KPARAM_INFO
	.align		4
.L_9:
        /*0018*/ 	.byte	0x04, 0x17
        /*001a*/ 	.short	(.L_11 - .L_10)
.L_10:
        /*001c*/ 	.word	0x00000000
        /*0020*/ 	.short	0x0001
        /*0022*/ 	.short	0x0008
        /*0024*/ 	.byte	0x00, 0xf5, 0x21, 0x00


	//----- nvinfo : EIATTR_KPARAM_INFO
	.align		4
.L_11:
        /*0028*/ 	.byte	0x04, 0x17
        /*002a*/ 	.short	(.L_13 - .L_12)
.L_12:
        /*002c*/ 	.word	0x00000000
        /*0030*/ 	.short	0x0000
        /*0032*/ 	.short	0x0000
        /*0034*/ 	.byte	0x00, 0xf0, 0x21, 0x00


	//----- nvinfo : EIATTR_SPARSE_MMA_MASK
	.align		4
.L_13:
        /*0038*/ 	.byte	0x03, 0x50
        /*003a*/ 	.short	0x0000


	//----- nvinfo : EIATTR_MAXREG_COUNT
	.align		4
        /*003c*/ 	.byte	0x03, 0x1b
        /*003e*/ 	.short	0x00ff


	//----- nvinfo : EIATTR_MERCURY_ISA_VERSION
	.align		4
        /*0040*/ 	.byte	0x03, 0x5f
        /*0042*/ 	.short	0x0101


	//----- nvinfo : EIATTR_VRC_CTA_INIT_COUNT
	.align		4
        /*0044*/ 	.byte	0x02, 0x4a
	.zero		1
	.zero		1


	//----- nvinfo : EIATTR_EXIT_INSTR_OFFSETS
	.align		4
        /*0048*/ 	.byte	0x04, 0x1c
        /*004a*/ 	.short	(.L_15 - .L_14)


	//   ....[0]....
.L_14:
        /*004c*/ 	.word	0x00000310


	//----- nvinfo : EIATTR_CRS_STACK_SIZE
	.align		4
.L_15:
        /*0050*/ 	.byte	0x04, 0x1e
        /*0052*/ 	.short	(.L_17 - .L_16)
.L_16:
        /*0054*/ 	.word	0x00000000


	//----- nvinfo : EIATTR_CBANK_PARAM_SIZE
	.align		4
.L_17:
        /*0058*/ 	.byte	0x03, 0x19
        /*005a*/ 	.short	0x0014


	//----- nvinfo : EIATTR_PARAM_CBANK
	.align		4
        /*005c*/ 	.byte	0x04, 0x0a
        /*005e*/ 	.short	(.L_19 - .L_18)
	.align		4
.L_18:
        /*0060*/ 	.word	index@(.nv.constant0._Z11check_divisyPmi)
        /*0064*/ 	.short	0x0380
        /*0066*/ 	.short	0x0014


	//----- nvinfo : EIATTR_SW_WAR
	.align		4
.L_19:
        /*0068*/ 	.byte	0x04, 0x36
        /*006a*/ 	.short	(.L_21 - .L_20)
.L_20:
        /*006c*/ 	.word	0x00000008
.L_21:


//--------------------- .nv.callgraph             --------------------------
	.section	.nv.callgraph,"",@"SHT_CUDA_CALLGRAPH"
	.align	4
	.sectionentsize	8
	.align		4
        /*0000*/ 	.word	0x00000000
	.align		4
        /*0004*/ 	.word	0xffffffff
	.align		4
        /*0008*/ 	.word	0x00000000
	.align		4
        /*000c*/ 	.word	0xfffffffe
	.align		4
        /*0010*/ 	.word	0x00000000
	.align		4
        /*0014*/ 	.word	0xfffffffd
	.align		4
        /*0018*/ 	.word	0x00000000
	.align		4
        /*001c*/ 	.word	0xfffffffc


//--------------------- .text._Z11check_divisyPmi --------------------------
	.section	.text._Z11check_divisyPmi,"ax",@progbits
	.align	128
        .global         _Z11check_divisyPmi
        .type           _Z11check_divisyPmi,@function
        .size           _Z11check_divisyPmi,(.L_x_4 - _Z11check_divisyPmi)
        .other          _Z11check_divisyPmi,@"STO_CUDA_ENTRY STV_DEFAULT"
_Z11check_divisyPmi:
.text._Z11check_divisyPmi:
[----:B------:R-:W-:Y:S01]  /*0000*/  LDC R1, c[0x0][0x37c] ;  /* 0x0000df00ff017b82 */ /* 0x000fe20000000800 */
[----:B------:R-:W0:Y:S07]  /*0010*/  S2R R3, SR_TID.X ;  /* 0x0000000000037919 */ /* 0x000e2e0000002100 */
[----:B------:R-:W0:Y:S01]  /*0020*/  S2UR UR4, SR_CTAID.X ;  /* 0x00000000000479c3 */ /* 0x000e220000002500 */
[----:B------:R-:W1:Y:S01]  /*0030*/  LDCU.64 UR6, c[0x0][0x380] ;  /* 0x00007000ff0677ac */ /* 0x000e620008000a00 */
[----:B------:R-:W-:Y:S01]  /*0040*/  BSSY.RECONVERGENT B0, `(.L_x_0) ;  /* 0x0000025000007945 */ /* 0x000fe20003800200 */
[----:B------:R-:W-:Y:S01]  /*0050*/  CS2R R8, SRZ ;  /* 0x0000000000087805 */ /* 0x000fe2000001ff00 */
[----:B------:R-:W2:Y:S04]  /*0060*/  LDCU UR8, c[0x0][0x390] ;  /* 0x00007200ff0877ac */ /* 0x000ea80008000800 */
[----:B------:R-:W0:Y:S01]  /*0070*/  LDC R0, c[0x0][0x360] ;  /* 0x0000d800ff007b82 */ /* 0x000e220000000800 */
[----:B------:R-:W3:Y:S01]  /*0080*/  LDCU.64 UR10, c[0x0][0x380] ;  /* 0x00007000ff0a77ac */ /* 0x000ee20008000a00 */
[----:B0-----:R-:W-:-:S05]  /*0090*/  IMAD R0, R0, UR4, R3 ;  /* 0x0000000400007c24 */ /* 0x001fca000f8e0203 */
[----:B-1----:R-:W-:Y:S02]  /*00a0*/  ISETP.GE.U32.AND P0, PT, R0, UR6, PT ;  /* 0x0000000600007c0c */ /* 0x002fe4000bf06070 */
[----:B------:R-:W-:-:S04]  /*00b0*/  SHF.R.S32.HI R5, RZ, 0x1f, R0 ;  /* 0x0000001fff057819 */ /* 0x000fc80000011400 */
[----:B------:R-:W-:-:S13]  /*00c0*/  ISETP.GE.U32.AND.EX P0, PT, R5, UR7, PT, P0 ;  /* 0x0000000705007c0c */ /* 0x000fda000bf06100 */
[----:B--23--:R-:W-:Y:S05]  /*00d0*/  @P0 BRA `(.L_x_1) ;  /* 0x00000000006c0947 */ /* 0x00cfea0003800000 */
[----:B------:R-:W0:Y:S01]  /*00e0*/  LDC R11, c[0x0][0x390] ;  /* 0x0000e400ff0b7b82 */ /* 0x000e220000000800 */
[----:B------:R-:W-:Y:S01]  /*00f0*/  CS2R R8, SRZ ;  /* 0x0000000000087805 */ /* 0x000fe2000001ff00 */
[----:B------:R-:W-:Y:S02]  /*0100*/  IMAD.MOV.U32 R4, RZ, RZ, R0 ;  /* 0x000000ffff047224 */ /* 0x000fe400078e0000 */
[----:B------:R-:W-:-:S07]  /*0110*/  IMAD.MOV.U32 R6, RZ, RZ, R5 ;  /* 0x000000ffff067224 */ /* 0x000fce00078e0005 */
.L_x_2:
[----:B------:R-:W-:Y:S02]  /*0120*/  IMAD R7, R6, -0x55555555, RZ ;  /* 0xaaaaaaab06077824 */ /* 0x000fe400078e02ff */
[----:B------:R-:W-:-:S04]  /*0130*/  IMAD.WIDE.U32 R2, R4, -0x55555555, RZ ;  /* 0xaaaaaaab04027825 */ /* 0x000fc800078e00ff */
[----:B------:R-:W-:Y:S01]  /*0140*/  IMAD R7, R4, -0x55555556, R7 ;  /* 0xaaaaaaaa04077824 */ /* 0x000fe200078e0207 */
[----:B------:R-:W-:-:S03]  /*0150*/  ISETP.GE.U32.AND P0, PT, R2, 0x55555556, PT ;  /* 0x555555560200780c */ /* 0x000fc60003f06070 */
[----:B------:R-:W-:-:S05]  /*0160*/  IMAD.IADD R2, R3, 0x1, R7 ;  /* 0x0000000103027824 */ /* 0x000fca00078e0207 */
[----:B------:R-:W-:-:S13]  /*0170*/  ISETP.GE.U32.AND.EX P0, PT, R2, 0x55555555, PT, P0 ;  /* 0x555555550200780c */ /* 0x000fda0003f06100 */
[----:B------:R-:W-:Y:S02]  /*0180*/  @P0 IMAD R7, R6, -0x33333333, RZ ;  /* 0xcccccccd06070824 */ /* 0x000fe400078e02ff */
[----:B------:R-:W-:-:S04]  /*0190*/  @P0 IMAD.WIDE.U32 R2, R4, -0x33333333, RZ ;  /* 0xcccccccd04020825 */ /* 0x000fc800078e00ff */
[----:B------:R-:W-:Y:S01]  /*01a0*/  @P0 IMAD R7, R4, -0x33333334, R7 ;  /* 0xcccccccc04070824 */ /* 0x000fe200078e0207 */
[----:B------:R-:W-:-:S03]  /*01b0*/  @P0 ISETP.GE.U32.AND P1, PT, R2, 0x33333334, PT ;  /* 0x333333340200080c */ /* 0x000fc60003f26070 */
[----:B------:R-:W-:Y:S02]  /*01c0*/  @P0 IMAD.IADD R2, R3, 0x1, R7 ;  /* 0x0000000103020824 */ /* 0x000fe400078e0207 */
[----:B------:R-:W-:-:S03]  /*01d0*/  IMAD.MOV.U32 R3, RZ, RZ, R4 ;  /* 0x000000ffff037224 */ /* 0x000fc600078e0004 */
[----:B------:R-:W-:Y:S01]  /*01e0*/  @P0 ISETP.GE.U32.AND.EX P1, PT, R2, 0x33333333, PT, P1 ;  /* 0x333333330200080c */ /* 0x000fe20003f26110 */
[----:B------:R-:W-:-:S03]  /*01f0*/  IMAD.MOV.U32 R2, RZ, RZ, R6 ;  /* 0x000000ffff027224 */ /* 0x000fc600078e0006 */
[C---:B------:R-:W-:Y:S02]  /*0200*/  @P0 SEL R3, R4.reuse, RZ, !P1 ;  /* 0x000000ff04030207 */ /* 0x040fe40004800000 */
[----:B------:R-:W-:Y:S02]  /*0210*/  IADD3 R4, P2, PT, R4, UR8, RZ ;  /* 0x0000000804047c10 */ /* 0x000fe4000ff5e0ff */
[----:B------:R-:W-:Y:S02]  /*0220*/  @P0 SEL R2, R6, RZ, !P1 ;  /* 0x000000ff06020207 */ /* 0x000fe40004800000 */
[----:B0-----:R-:W-:Y:S02]  /*0230*/  LEA.HI.X.SX32 R6, R11, R6, 0x1, P2 ;  /* 0x000000060b067211 */ /* 0x001fe400010f0eff */
[----:B------:R-:W-:Y:S02]  /*0240*/  ISETP.GE.U32.AND P0, PT, R4, UR10, PT ;  /* 0x0000000a04007c0c */ /* 0x000fe4000bf06070 */
[----:B------:R-:W-:-:S02]  /*0250*/  IADD3 R8, P1, PT, R8, R3, RZ ;  /* 0x0000000308087210 */ /* 0x000fc40007f3e0ff */
[----:B------:R-:W-:-:S03]  /*0260*/  ISETP.GE.U32.AND.EX P0, PT, R6, UR11, PT, P0 ;  /* 0x0000000b06007c0c */ /* 0x000fc6000bf06100 */
[----:B------:R-:W-:-:S10]  /*0270*/  IMAD.X R9, R9, 0x1, R2, P1 ;  /* 0x0000000109097824 */ /* 0x000fd400008e0602 */
[----:B------:R-:W-:Y:S05]  /*0280*/  @!P0 BRA `(.L_x_2) ;  /* 0xfffffffc00a48947 */ /* 0x000fea000383ffff */
.L_x_1:
[----:B------:R-:W-:Y:S05]  /*0290*/  BSYNC.RECONVERGENT B0 ;  /* 0x0000000000007941 */ /* 0x000fea0003800200 */
.L_x_0:
[----:B------:R-:W0:Y:S01]  /*02a0*/  LDCU.64 UR6, c[0x0][0x388] ;  /* 0x00007100ff0677ac */ /* 0x000e220008000a00 */
[----:B------:R-:W-:Y:S02]  /*02b0*/  IMAD.MOV.U32 R2, RZ, RZ, R8 ;  /* 0x000000ffff027224 */ /* 0x000fe400078e0008 */
[----:B------:R-:W-:Y:S01]  /*02c0*/  IMAD.MOV.U32 R3, RZ, RZ, R9 ;  /* 0x000000ffff037224 */ /* 0x000fe200078e0009 */
[----:B------:R-:W1:Y:S01]  /*02d0*/  LDCU.64 UR4, c[0x0][0x358] ;  /* 0x00006b00ff0477ac */ /* 0x000e620008000a00 */
[----:B0-----:R-:W-:-:S04]  /*02e0*/  LEA R4, P0, R0, UR6, 0x3 ;  /* 0x0000000600047c11 */ /* 0x001fc8000f8018ff */
[----:B------:R-:W-:-:S05]  /*02f0*/  LEA.HI.X R5, R0, UR7, R5, 0x3, P0 ;  /* 0x0000000700057c11 */ /* 0x000fca00080f1c05 */
[----:B-1----:R-:W-:Y:S01]  /*0300*/  STG.E.64 desc[UR4][R4.64], R2 ;  /* 0x0000000204007986 */ /* 0x002fe2000c101b04 */
[----:B------:R-:W-:Y:S05]  /*0310*/  EXIT ;  /* 0x000000000000794d */ /* 0x000fea0003800000 */
.L_x_3:
[----:B------:R-:W-:-:S00]  /*0320*/  BRA `(.L_x_3) ;  /* 0xfffffffc00fc7947 */ /* 0x000fc0000383ffff */
[----:B------:R-:W-:-:S00]  /*0330*/  NOP ;  /* 0x0000000000007918 */ /* 0x000fc00000000000 */
        /* <DEDUP_REMOVED lines=12> */
.L_x_4:


//--------------------- .nv.shared.reserved.0     --------------------------
	.section	.nv.shared.reserved.0,"aw",@nobits
	.weak		__nv_reservedSMEM_offset_0_alias
	.size		__nv_reservedSMEM_offset_0_alias, 0, 64
	.other		__nv_reservedSMEM_offset_0_alias,@"STO_CUDA_RESERVED_SHARED STV_DEFAULT"
__nv_reservedSMEM_offset_0_alias:
	.zero		0
	.zero		64


//--------------------- .nv.constant0._Z11check_divisyPmi --------------------------
	.section	.nv.constant0._Z11check_divisyPmi,"a",@progbits
	.sectionflags	@""
	.align	4
.nv.constant0._Z11check_divisyPmi:
	.zero		916


//--------------------- SYMBOLS --------------------------

	.type		.nv.reservedSmem.offset0,@object
	.size		.nv.reservedSmem.offset0,0x4
